	.headerflags	@"EF_CUDA_TEXMODE_UNIFIED EF_CUDA_64BIT_ADDRESS EF_CUDA_ACCELERATORS EF_CUDA_SM90 EF_CUDA_VIRTUAL_SM(EF_CUDA_SM90)"
	.elftype	@"ET_EXEC"


//--------------------- .nv.info                  --------------------------
	.section	.nv.info,"",@"SHT_CUDA_INFO"
	.align	4


	//----- nvinfo : EIATTR_REGCOUNT
	.align		4
        /*0000*/ 	.byte	0x04, 0x2f
        /*0002*/ 	.short	(.L_1 - .L_0)
	.align		4
.L_0:
        /*0004*/ 	.word	index@(triton_poi_fused_convolution_leaky_relu_leaky_relu_backward_18)
        /*0008*/ 	.word	0x0000000e


	//----- nvinfo : EIATTR_MIN_STACK_SIZE
	.align		4
.L_1:
        /*000c*/ 	.byte	0x04, 0x12
        /*000e*/ 	.short	(.L_3 - .L_2)
	.align		4
.L_2:
        /*0010*/ 	.word	index@(triton_poi_fused_convolution_leaky_relu_leaky_relu_backward_18)
        /*0014*/ 	.word	0x00000000


	//----- nvinfo : EIATTR_FRAME_SIZE
	.align		4
.L_3:
        /*0018*/ 	.byte	0x04, 0x11
        /*001a*/ 	.short	(.L_5 - .L_4)
	.align		4
.L_4:
        /*001c*/ 	.word	index@(triton_poi_fused_convolution_leaky_relu_leaky_relu_backward_18)
        /*0020*/ 	.word	0x00000000


	//----- nvinfo : EIATTR_MIN_STACK_SIZE
	.align		4
.L_5:
        /*0024*/ 	.byte	0x04, 0x12
        /*0026*/ 	.short	(.L_7 - .L_6)
	.align		4
.L_6:
        /*0028*/ 	.word	index@(triton_poi_fused_convolution_leaky_relu_leaky_relu_backward_18)
        /*002c*/ 	.word	0x00000000
.L_7:


//--------------------- .nv.info.triton_poi_fused_convolution_leaky_relu_leaky_relu_backward_18 --------------------------
	.section	.nv.info.triton_poi_fused_convolution_leaky_relu_leaky_relu_backward_18,"",@"SHT_CUDA_INFO"
	.sectionflags	@""
	.align	4


	//----- nvinfo : EIATTR_CUDA_API_VERSION
	.align		4
        /*0000*/ 	.byte	0x04, 0x37
        /*0002*/ 	.short	(.L_9 - .L_8)
.L_8:
        /*0004*/ 	.word	0x0000007c


	//----- nvinfo : EIATTR_KPARAM_INFO
	.align		4
.L_9:
        /*0008*/ 	.byte	0x04, 0x17
        /*000a*/ 	.short	(.L_11 - .L_10)
.L_10:
        /*000c*/ 	.word	0x00000000
        /*0010*/ 	.short	0x0003
        /*0012*/ 	.short	0x0018
        /*0014*/ 	.byte	0x00, 0xf0, 0x11, 0x00


	//----- nvinfo : EIATTR_KPARAM_INFO
	.align		4
.L_11:
        /*0018*/ 	.byte	0x04, 0x17
        /*001a*/ 	.short	(.L_13 - .L_12)
.L_12:
        /*001c*/ 	.word	0x00000000
        /*0020*/ 	.short	0x0002
        /*0022*/ 	.short	0x0010
        /*0024*/ 	.byte	0x00, 0xf4, 0x21, 0x00


	//----- nvinfo : EIATTR_KPARAM_INFO
	.align		4
.L_13:
        /*0028*/ 	.byte	0x04, 0x17
        /*002a*/ 	.short	(.L_15 - .L_14)
.L_14:
        /*002c*/ 	.word	0x00000000
        /*0030*/ 	.short	0x0001
        /*0032*/ 	.short	0x0008
        /*0034*/ 	.byte	0x00, 0xf4, 0x21, 0x00


	//----- nvinfo : EIATTR_KPARAM_INFO
	.align		4
.L_15:
        /*0038*/ 	.byte	0x04, 0x17
        /*003a*/ 	.short	(.L_17 - .L_16)
.L_16:
        /*003c*/ 	.word	0x00000000
        /*0040*/ 	.short	0x0000
        /*0042*/ 	.short	0x0000
        /*0044*/ 	.byte	0x00, 0xf4, 0x21, 0x00


	//----- nvinfo : EIATTR_SPARSE_MMA_MASK
	.align		4
.L_17:
        /*0048*/ 	.byte	0x03, 0x50
        /*004a*/ 	.short	0x0000


	//----- nvinfo : EIATTR_MAXREG_COUNT
	.align		4
        /*004c*/ 	.byte	0x03, 0x1b
        /*004e*/ 	.short	0x00ff


	//----- nvinfo : EIATTR_EXIT_INSTR_OFFSETS
	.align		4
        /*0050*/ 	.byte	0x04, 0x1c
        /*0052*/ 	.short	(.L_19 - .L_18)


	//   ....[0]....
.L_18:
        /*0054*/ 	.word	0x00000280


	//   ....[1]....
        /*0058*/ 	.word	0x000002a0


	//----- nvinfo : EIATTR_REQNTID
	.align		4
.L_19:
        /*005c*/ 	.byte	0x04, 0x10
        /*005e*/ 	.short	(.L_21 - .L_20)
.L_20:
        /*0060*/ 	.word	0x00000080
        /*0064*/ 	.word	0x00000001
        /*0068*/ 	.word	0x00000001


	//----- nvinfo : EIATTR_CBANK_PARAM_SIZE
	.align		4
.L_21:
        /*006c*/ 	.byte	0x03, 0x19
        /*006e*/ 	.short	0x001c


	//----- nvinfo : EIATTR_PARAM_CBANK
	.align		4
        /*0070*/ 	.byte	0x04, 0x0a
        /*0072*/ 	.short	(.L_23 - .L_22)
	.align		4
.L_22:
        /*0074*/ 	.word	index@(.nv.constant0.triton_poi_fused_convolution_leaky_relu_leaky_relu_backward_18)
        /*0078*/ 	.short	0x0210
        /*007a*/ 	.short	0x001c


	//----- nvinfo : EIATTR_SW_WAR
	.align		4
.L_23:
        /*007c*/ 	.byte	0x04, 0x36
        /*007e*/ 	.short	(.L_25 - .L_24)
.L_24:
        /*0080*/ 	.word	0x00000008
.L_25:


//--------------------- .nv.callgraph             --------------------------
	.section	.nv.callgraph,"",@"SHT_CUDA_CALLGRAPH"
	.align	4
	.sectionentsize	8
	.align		4
        /*0000*/ 	.word	0x00000000
	.align		4
        /*0004*/ 	.word	0xffffffff
	.align		4
        /*0008*/ 	.word	0x00000000
	.align		4
        /*000c*/ 	.word	0xfffffffe
	.align		4
        /*0010*/ 	.word	0x00000000
	.align		4
        /*0014*/ 	.word	0xfffffffd
	.align		4
        /*0018*/ 	.word	0x00000000
	.align		4
        /*001c*/ 	.word	0xfffffffc


//--------------------- .text.triton_poi_fused_convolution_leaky_relu_leaky_relu_backward_18 --------------------------
	.section	.text.triton_poi_fused_convolution_leaky_relu_leaky_relu_backward_18,"ax",@progbits
	.align	128
        .global         triton_poi_fused_convolution_leaky_relu_leaky_relu_backward_18
        .type           triton_poi_fused_convolution_leaky_relu_leaky_relu_backward_18,@function
        .size           triton_poi_fused_convolution_leaky_relu_leaky_relu_backward_18,(.L_x_1 - triton_poi_fused_convolution_leaky_relu_leaky_relu_backward_18)
        .other          triton_poi_fused_convolution_leaky_relu_leaky_relu_backward_18,@"STO_CUDA_ENTRY STV_DEFAULT"
triton_poi_fused_convolution_leaky_relu_leaky_relu_backward_18:
.text.triton_poi_fused_convolution_leaky_relu_leaky_relu_backward_18:
[----:B------:R-:W0:Y:S02]  /*0000*/  LDC R1, c[0x0][0x28] ;  /* 0x00000a00ff017b82 */ /* 0x000e240000000800 */
[----:B------:R-:W1:Y:S01]  /*0010*/  S2R R0, SR_TID.X ;  /* 0x0000000000007919 */ /* 0x000e620000002100 */
[----:B------:R-:W2:Y:S01]  /*0020*/  LDC.64 R4, c[0x0][0x218] ;  /* 0x00008600ff047b82 */ /* 0x000ea20000000a00 */
[----:B------:R-:W-:Y:S01]  /*0030*/  IMAD.MOV.U32 R11, RZ, RZ, RZ ;  /* 0x000000ffff0b7224 */ /* 0x000fe200078e00ff */
[----:B------:R-:W-:Y:S01]  /*0040*/  ULDC.64 UR4, c[0x0][0x208] ;  /* 0x0000820000047ab9 */ /* 0x000fe20000000a00 */
[----:B------:R-:W3:Y:S01]  /*0050*/  S2R R7, SR_CTAID.X ;  /* 0x0000000000077919 */ /* 0x000ee20000002500 */
[----:B------:R-:W-:Y:S01]  /*0060*/  ULDC.64 UR6, c[0x0][0x220] ;  /* 0x0000880000067ab9 */ /* 0x000fe20000000a00 */
[----:B-1----:R-:W-:Y:S01]  /*0070*/  IMAD.SHL.U32 R0, R0, 0x2, RZ ;  /* 0x0000000200007824 */ /* 0x002fe200078e00ff */
[----:B---3--:R-:W-:-:S04]  /*0080*/  SHF.R.S32.HI R2, RZ, 0x17, R7 ;  /* 0x00000017ff027819 */ /* 0x008fc80000011407 */
[----:B------:R-:W-:Y:S02]  /*0090*/  LOP3.LUT R0, R0, 0xfe, RZ, 0xc0, !PT ;  /* 0x000000fe00007812 */ /* 0x000fe400078ec0ff */
[----:B------:R-:W-:-:S03]  /*00a0*/  SGXT R2, R2, 0x1 ;  /* 0x000000010202781a */ /* 0x000fc60000000200 */
[----:B------:R-:W-:-:S05]  /*00b0*/  IMAD R7, R7, 0x100, R0 ;  /* 0x0000010007077824 */ /* 0x000fca00078e0200 */
[----:B------:R-:W-:Y:S02]  /*00c0*/  LEA.HI R0, R2, R7, RZ, 0x2 ;  /* 0x0000000702007211 */ /* 0x000fe400078f10ff */
[----:B------:R-:W1:Y:S01]  /*00d0*/  LDC.64 R2, c[0x0][0x210] ;  /* 0x00008400ff027b82 */ /* 0x000e620000000a00 */
[----:B------:R-:W-:Y:S02]  /*00e0*/  ISETP.GE.AND P0, PT, R7, 0x400, PT ;  /* 0x000004000700780c */ /* 0x000fe40003f06270 */
[--C-:B------:R-:W-:Y:S02]  /*00f0*/  SHF.R.S32.HI R6, RZ, 0x2, R0.reuse ;  /* 0x00000002ff067819 */ /* 0x100fe40000011400 */
[----:B------:R-:W-:Y:S01]  /*0100*/  SHF.R.S32.HI R9, RZ, 0x1f, R0 ;  /* 0x0000001fff097819 */ /* 0x000fe20000011400 */
[----:B------:R-:W-:-:S03]  /*0110*/  IMAD.MOV.U32 R0, RZ, RZ, RZ ;  /* 0x000000ffff007224 */ /* 0x000fc600078e00ff */
[----:B------:R-:W-:-:S04]  /*0120*/  LEA.HI R9, R9, R6, RZ, 0x6 ;  /* 0x0000000609097211 */ /* 0x000fc800078f30ff */
[----:B------:R-:W-:-:S05]  /*0130*/  LOP3.LUT R9, R9, 0xffffffc0, RZ, 0xc0, !PT ;  /* 0xffffffc009097812 */ /* 0x000fca00078ec0ff */
[----:B------:R-:W-:-:S04]  /*0140*/  IMAD.IADD R9, R6, 0x1, -R9 ;  /* 0x0000000106097824 */ /* 0x000fc800078e0a09 */
[----:B--2---:R-:W-:Y:S01]  /*0150*/  IMAD.WIDE R4, R9, 0x4, R4 ;  /* 0x0000000409047825 */ /* 0x004fe200078e0204 */
[----:B------:R-:W-:-:S03]  /*0160*/  CS2R R8, SRZ ;  /* 0x0000000000087805 */ /* 0x000fc6000001ff00 */
[----:B-1----:R-:W-:Y:S01]  /*0170*/  IMAD.WIDE R2, R7, 0x4, R2 ;  /* 0x0000000407027825 */ /* 0x002fe200078e0202 */
[----:B------:R-:W2:Y:S04]  /*0180*/  @!P0 LDG.E.EL R11, desc[UR4][R4.64] ;  /* 0x00000004040b8981 */ /* 0x000ea8000c2e1900 */
[----:B------:R1:W2:Y:S04]  /*0190*/  @!P0 LDG.E.64 R8, desc[UR4][R2.64] ;  /* 0x0000000402088981 */ /* 0x0002a8000c1e1b00 */
[----:B------:R-:W3:Y:S01]  /*01a0*/  @!P0 LDG.E.EL R0, desc[UR4][R4.64] ;  /* 0x0000000404008981 */ /* 0x000ee2000c2e1900 */
[----:B-1----:R-:W-:-:S04]  /*01b0*/  IADD3 R2, P3, R7, UR6, RZ ;  /* 0x0000000607027c10 */ /* 0x002fc8000ff7e0ff */
[----:B------:R-:W-:Y:S02]  /*01c0*/  LEA.HI.X.SX32 R3, R7, UR7, 0x1, P3 ;  /* 0x0000000707037c11 */ /* 0x000fe400098f0eff */
[----:B--2---:R-:W-:Y:S02]  /*01d0*/  FSETP.GT.AND P2, PT, R8, -R11, PT ;  /* 0x8000000b0800720b */ /* 0x004fe40003f44000 */
[----:B---3--:R-:W-:Y:S01]  /*01e0*/  FSETP.GT.AND P1, PT, R9, -R0, PT ;  /* 0x800000000900720b */ /* 0x008fe20003f24000 */
[----:B------:R-:W-:Y:S01]  /*01f0*/  FADD R8, R11, R8 ;  /* 0x000000080b087221 */ /* 0x000fe20000000000 */
[----:B------:R-:W-:-:S09]  /*0200*/  FADD R0, R0, R9 ;  /* 0x0000000900007221 */ /* 0x000fd20000000000 */
[----:B------:R-:W-:Y:S02]  /*0210*/  @!P2 FMUL R8, R8, 0.10000000149011611938 ;  /* 0x3dcccccd0808a820 */ /* 0x000fe40000400000 */
[----:B------:R-:W-:-:S03]  /*0220*/  @!P1 FMUL R0, R0, 0.10000000149011611938 ;  /* 0x3dcccccd00009820 */ /* 0x000fc60000400000 */
[----:B------:R-:W-:Y:S02]  /*0230*/  FSETP.GT.AND P2, PT, R8, RZ, PT ;  /* 0x000000ff0800720b */ /* 0x000fe40003f44000 */
[----:B------:R-:W-:Y:S02]  /*0240*/  FSETP.GT.AND P1, PT, R0, RZ, PT ;  /* 0x000000ff0000720b */ /* 0x000fe40003f24000 */
[----:B------:R-:W-:Y:S02]  /*0250*/  SEL R0, RZ, 0x1, !P2 ;  /* 0x00000001ff007807 */ /* 0x000fe40005000000 */
[----:B------:R-:W-:-:S05]  /*0260*/  SEL R5, RZ, 0x100, !P1 ;  /* 0x00000100ff057807 */ /* 0x000fca0004800000 */
[----:B------:R-:W-:Y:S01]  /*0270*/  IMAD.IADD R5, R0, 0x1, R5 ;  /* 0x0000000100057824 */ /* 0x000fe200078e0205 */
[----:B------:R-:W-:Y:S06]  /*0280*/  @P0 EXIT ;  /* 0x000000000000094d */ /* 0x000fec0003800000 */
[----:B------:R-:W-:Y:S01]  /*0290*/  STG.E.U16 desc[UR4][R2.64], R5 ;  /* 0x0000000502007986 */ /* 0x000fe2000c101504 */
[----:B------:R-:W-:Y:S05]  /*02a0*/  EXIT ;  /* 0x000000000000794d */ /* 0x000fea0003800000 */
.L_x_0:
[----:B------:R-:W-:-:S00]  /*02b0*/  BRA `(.L_x_0) ;  /* 0xfffffffc00fc7947 */ /* 0x000fc0000383ffff */
[----:B------:R-:W-:-:S00]  /*02c0*/  NOP ;  /* 0x0000000000007918 */ /* 0x000fc00000000000 */
        /* <DEDUP_REMOVED lines=11> */
.L_x_1:


//--------------------- .nv.constant0.triton_poi_fused_convolution_leaky_relu_leaky_relu_backward_18 --------------------------
	.section	.nv.constant0.triton_poi_fused_convolution_leaky_relu_leaky_relu_backward_18,"a",@progbits
	.sectionflags	@""
	.align	4
.nv.constant0.triton_poi_fused_convolution_leaky_relu_leaky_relu_backward_18:
	.zero		556
